//
// Generated by NVIDIA NVVM Compiler
//
// Compiler Build ID: CL-36424714
// Cuda compilation tools, release 13.0, V13.0.88
// Based on NVVM 20.0.0
//

.version 9.0
.target sm_100
.address_size 64

	// .globl	_Z10sum_kernelIfEvPT_PKS0_m

.visible .entry _Z10sum_kernelIfEvPT_PKS0_m(
	.param .u64 .ptr .align 1 _Z10sum_kernelIfEvPT_PKS0_m_param_0,
	.param .u64 .ptr .align 1 _Z10sum_kernelIfEvPT_PKS0_m_param_1,
	.param .u64 _Z10sum_kernelIfEvPT_PKS0_m_param_2
)
{
	.reg .pred 	%p<2>;
	.reg .b32 	%r<5>;
	.reg .b32 	%f<3>;
	.reg .b64 	%rd<9>;

	ld.param.u64 	%rd2, [_Z10sum_kernelIfEvPT_PKS0_m_param_0];
	ld.param.u64 	%rd3, [_Z10sum_kernelIfEvPT_PKS0_m_param_1];
	ld.param.u64 	%rd4, [_Z10sum_kernelIfEvPT_PKS0_m_param_2];
	mov.u32 	%r1, %ctaid.x;
	mov.u32 	%r2, %ntid.x;
	mov.u32 	%r3, %tid.x;
	mad.lo.s32 	%r4, %r1, %r2, %r3;
	cvt.u64.u32 	%rd1, %r4;
	setp.le.u64 	%p1, %rd4, %rd1;
	@%p1 bra 	$L__BB0_2;
	cvta.to.global.u64 	%rd5, %rd3;
	cvta.to.global.u64 	%rd6, %rd2;
	shl.b64 	%rd7, %rd1, 2;
	add.s64 	%rd8, %rd5, %rd7;
	ld.global.f32 	%f1, [%rd8];
	atom.global.add.f32 	%f2, [%rd6], %f1;
$L__BB0_2:
	ret;

}


// ===== COMPILED SASS (sm_100) =====

	.target	sm_100

	.elftype	@"ET_EXEC"


//--------------------- .note.nv.tkinfo           --------------------------
	.section	.note.nv.tkinfo,"",@"SHT_NOTE"
	.sectionflags	@"SHF_NOTE_NV_TKINFO"
	.tkinfo
        /*0018*/ 	.word	0x00000002
        /*0030*/ 	.string	""
        /*0030*/ 	.string	"ptxas"
        /*0030*/ 	.string	"Cuda compilation tools, release 13.0, V13.0.88"
        /*0030*/ 	.string	"Build cuda_13.0.r13.0/compiler.36424714_0"
        /*0030*/ 	.string	"-arch sm_100 -m 64 "



//--------------------- .note.nv.cuinfo           --------------------------
	.section	.note.nv.cuinfo,"",@"SHT_NOTE"
	.sectionflags	@"SHF_NOTE_NV_CUINFO"
        /*0018*/ 	.short	0x0002
        /*001a*/ 	.short	0x0064
        /*001c*/ 	.short	0x0082
	.zero		2


//--------------------- .nv.info                  --------------------------
	.section	.nv.info,"",@"SHT_CUDA_INFO"
	.align	4


	//----- nvinfo : EIATTR_REGCOUNT
	.align		4
        /*0000*/ 	.byte	0x04, 0x2f
        /*0002*/ 	.short	(.L_1 - .L_0)
	.align		4
.L_0:
        /*0004*/ 	.word	index@(_Z10sum_kernelIfEvPT_PKS0_m)
        /*0008*/ 	.word	0x00000008


	//----- nvinfo : EIATTR_FRAME_SIZE
	.align		4
.L_1:
        /*000c*/ 	.byte	0x04, 0x11
        /*000e*/ 	.short	(.L_3 - .L_2)
	.align		4
.L_2:
        /*0010*/ 	.word	index@(_Z10sum_kernelIfEvPT_PKS0_m)
        /*0014*/ 	.word	0x00000000


	//----- nvinfo : EIATTR_MIN_STACK_SIZE
	.align		4
.L_3:
        /*0018*/ 	.byte	0x04, 0x12
        /*001a*/ 	.short	(.L_5 - .L_4)
	.align		4
.L_4:
        /*001c*/ 	.word	index@(_Z10sum_kernelIfEvPT_PKS0_m)
        /*0020*/ 	.word	0x00000000
.L_5:


//--------------------- .nv.compat                --------------------------
	.section	.nv.compat,"",@"SHT_CUDA_COMPAT_INFO"
	.align	4
        /*0000*/ 	.byte	0x02, 0x09, 0x00, 0x00, 0x02, 0x02, 0x01, 0x00, 0x02, 0x05, 0x05, 0x00, 0x03, 0x07, 0x01, 0x01
        /*0010*/ 	.byte	0x02, 0x03, 0x00, 0x00, 0x02, 0x06, 0x01, 0x00, 0x04, 0x0b, 0x08, 0x00, 0x09, 0x00, 0x00, 0x00
        /*0020*/ 	.byte	0x00, 0x00, 0x00, 0x00


//--------------------- .nv.info._Z10sum_kernelIfEvPT_PKS0_m --------------------------
	.section	.nv.info._Z10sum_kernelIfEvPT_PKS0_m,"",@"SHT_CUDA_INFO"
	.sectionflags	@""
	.align	4


	//----- nvinfo : EIATTR_CUDA_API_VERSION
	.align		4
        /*0000*/ 	.byte	0x04, 0x37
        /*0002*/ 	.short	(.L_7 - .L_6)
.L_6:
        /*0004*/ 	.word	0x00000082


	//----- nvinfo : EIATTR_KPARAM_INFO
	.align		4
.L_7:
        /*0008*/ 	.byte	0x04, 0x17
        /*000a*/ 	.short	(.L_9 - .L_8)
.L_8:
        /*000c*/ 	.word	0x00000000
        /*0010*/ 	.short	0x0002
        /*0012*/ 	.short	0x0010
        /*0014*/ 	.byte	0x00, 0xf0, 0x21, 0x00


	//----- nvinfo : EIATTR_KPARAM_INFO
	.align		4
.L_9:
        /*0018*/ 	.byte	0x04, 0x17
        /*001a*/ 	.short	(.L_11 - .L_10)
.L_10:
        /*001c*/ 	.word	0x00000000
        /*0020*/ 	.short	0x0001
        /*0022*/ 	.short	0x0008
        /*0024*/ 	.byte	0x00, 0xf5, 0x21, 0x00


	//----- nvinfo : EIATTR_KPARAM_INFO
	.align		4
.L_11:
        /*0028*/ 	.byte	0x04, 0x17
        /*002a*/ 	.short	(.L_13 - .L_12)
.L_12:
        /*002c*/ 	.word	0x00000000
        /*0030*/ 	.short	0x0000
        /*0032*/ 	.short	0x0000
        /*0034*/ 	.byte	0x00, 0xf5, 0x21, 0x00


	//----- nvinfo : EIATTR_SPARSE_MMA_MASK
	.align		4
.L_13:
        /*0038*/ 	.byte	0x03, 0x50
        /*003a*/ 	.short	0x0000


	//----- nvinfo : EIATTR_MAXREG_COUNT
	.align		4
        /*003c*/ 	.byte	0x03, 0x1b
        /*003e*/ 	.short	0x00ff


	//----- nvinfo : EIATTR_MERCURY_ISA_VERSION
	.align		4
        /*0040*/ 	.byte	0x03, 0x5f
        /*0042*/ 	.short	0x0101


	//----- nvinfo : EIATTR_VRC_CTA_INIT_COUNT
	.align		4
        /*0044*/ 	.byte	0x02, 0x4a
	.zero		1
	.zero		1


	//----- nvinfo : EIATTR_EXIT_INSTR_OFFSETS
	.align		4
        /*0048*/ 	.byte	0x04, 0x1c
        /*004a*/ 	.short	(.L_15 - .L_14)


	//   ....[0]....
.L_14:
        /*004c*/ 	.word	0x00000080


	//   ....[1]....
        /*0050*/ 	.word	0x00000100


	//----- nvinfo : EIATTR_CBANK_PARAM_SIZE
	.align		4
.L_15:
        /*0054*/ 	.byte	0x03, 0x19
        /*0056*/ 	.short	0x0018


	//----- nvinfo : EIATTR_PARAM_CBANK
	.align		4
        /*0058*/ 	.byte	0x04, 0x0a
        /*005a*/ 	.short	(.L_17 - .L_16)
	.align		4
.L_16:
        /*005c*/ 	.word	index@(.nv.constant0._Z10sum_kernelIfEvPT_PKS0_m)
        /*0060*/ 	.short	0x0380
        /*0062*/ 	.short	0x0018


	//----- nvinfo : EIATTR_SW_WAR
	.align		4
.L_17:
        /*0064*/ 	.byte	0x04, 0x36
        /*0066*/ 	.short	(.L_19 - .L_18)
.L_18:
        /*0068*/ 	.word	0x00000008
.L_19:


//--------------------- .nv.callgraph             --------------------------
	.section	.nv.callgraph,"",@"SHT_CUDA_CALLGRAPH"
	.align	4
	.sectionentsize	8
	.align		4
        /*0000*/ 	.word	0x00000000
	.align		4
        /*0004*/ 	.word	0xffffffff
	.align		4
        /*0008*/ 	.word	0x00000000
	.align		4
        /*000c*/ 	.word	0xfffffffe
	.align		4
        /*0010*/ 	.word	0x00000000
	.align		4
        /*0014*/ 	.word	0xfffffffd
	.align		4
        /*0018*/ 	.word	0x00000000
	.align		4
        /*001c*/ 	.word	0xfffffffc


//--------------------- .text._Z10sum_kernelIfEvPT_PKS0_m --------------------------
	.section	.text._Z10sum_kernelIfEvPT_PKS0_m,"ax",@progbits
	.align	128
        .global         _Z10sum_kernelIfEvPT_PKS0_m
        .type           _Z10sum_kernelIfEvPT_PKS0_m,@function
        .size           _Z10sum_kernelIfEvPT_PKS0_m,(.L_x_1 - _Z10sum_kernelIfEvPT_PKS0_m)
        .other          _Z10sum_kernelIfEvPT_PKS0_m,@"STO_CUDA_ENTRY STV_DEFAULT"
_Z10sum_kernelIfEvPT_PKS0_m:
.text._Z10sum_kernelIfEvPT_PKS0_m:
[----:B------:R-:W-:Y:S01]  /*0000*/  LDC R1, c[0x0][0x37c] ;  /* 0x0000df00ff017b82 */ /* 0x000fe20000000800 */
[----:B------:R-:W0:Y:S07]  /*0010*/  S2R R3, SR_TID.X ;  /* 0x0000000000037919 */ /* 0x000e2e0000002100 */
[----:B------:R-:W0:Y:S01]  /*0020*/  S2UR UR4, SR_CTAID.X ;  /* 0x00000000000479c3 */ /* 0x000e220000002500 */
[----:B------:R-:W1:Y:S07]  /*0030*/  LDCU.64 UR6, c[0x0][0x390] ;  /* 0x00007200ff0677ac */ /* 0x000e6e0008000a00 */
[----:B------:R-:W0:Y:S02]  /*0040*/  LDC R0, c[0x0][0x360] ;  /* 0x0000d800ff007b82 */ /* 0x000e240000000800 */
[----:B0-----:R-:W-:-:S05]  /*0050*/  IMAD R0, R0, UR4, R3 ;  /* 0x0000000400007c24 */ /* 0x001fca000f8e0203 */
[----:B-1----:R-:W-:-:S04]  /*0060*/  ISETP.GE.U32.AND P0, PT, R0, UR6, PT ;  /* 0x0000000600007c0c */ /* 0x002fc8000bf06070 */
[----:B------:R-:W-:-:S13]  /*0070*/  ISETP.GE.U32.AND.EX P0, PT, RZ, UR7, PT, P0 ;  /* 0x00000007ff007c0c */ /* 0x000fda000bf06100 */
[----:B------:R-:W-:Y:S05]  /*0080*/  @P0 EXIT ;  /* 0x000000000000094d */ /* 0x000fea0003800000 */
[----:B------:R-:W0:Y:S01]  /*0090*/  LDCU.64 UR6, c[0x0][0x388] ;  /* 0x00007100ff0677ac */ /* 0x000e220008000a00 */
[----:B------:R-:W1:Y:S01]  /*00a0*/  LDCU.64 UR4, c[0x0][0x358] ;  /* 0x00006b00ff0477ac */ /* 0x000e620008000a00 */
[----:B0-----:R-:W-:-:S04]  /*00b0*/  LEA R4, P0, R0, UR6, 0x2 ;  /* 0x0000000600047c11 */ /* 0x001fc8000f8010ff */
[----:B------:R-:W-:-:S06]  /*00c0*/  LEA.HI.X R5, R0, UR7, RZ, 0x2, P0 ;  /* 0x0000000700057c11 */ /* 0x000fcc00080f14ff */
[----:B-1----:R-:W2:Y:S01]  /*00d0*/  LDG.E R5, desc[UR4][R4.64] ;  /* 0x0000000404057981 */ /* 0x002ea2000c1e1900 */
[----:B------:R-:W2:Y:S03]  /*00e0*/  LDC.64 R2, c[0x0][0x380] ;  /* 0x0000e000ff027b82 */ /* 0x000ea60000000a00 */
[----:B--2---:R-:W-:Y:S01]  /*00f0*/  REDG.E.ADD.F32.FTZ.RN.STRONG.GPU desc[UR4][R2.64], R5 ;  /* 0x00000005020079a6 */ /* 0x004fe2000c12f304 */
[----:B------:R-:W-:Y:S05]  /*0100*/  EXIT ;  /* 0x000000000000794d */ /* 0x000fea0003800000 */
.L_x_0:
[----:B------:R-:W-:-:S00]  /*0110*/  BRA `(.L_x_0) ;  /* 0xfffffffc00fc7947 */ /* 0x000fc0000383ffff */
[----:B------:R-:W-:-:S00]  /*0120*/  NOP ;  /* 0x0000000000007918 */ /* 0x000fc00000000000 */
        /* <DEDUP_REMOVED lines=13> */
.L_x_1:


//--------------------- .nv.shared.reserved.0     --------------------------
	.section	.nv.shared.reserved.0,"aw",@nobits
	.weak		__nv_reservedSMEM_offset_0_alias
	.size		__nv_reservedSMEM_offset_0_alias, 0, 64
	.other		__nv_reservedSMEM_offset_0_alias,@"STO_CUDA_RESERVED_SHARED STV_DEFAULT"
__nv_reservedSMEM_offset_0_alias:
	.zero		0
	.zero		64


//--------------------- .nv.constant0._Z10sum_kernelIfEvPT_PKS0_m --------------------------
	.section	.nv.constant0._Z10sum_kernelIfEvPT_PKS0_m,"a",@progbits
	.sectionflags	@""
	.align	4
.nv.constant0._Z10sum_kernelIfEvPT_PKS0_m:
	.zero		920


//--------------------- SYMBOLS --------------------------

	.type		.nv.reservedSmem.offset0,@object
	.size		.nv.reservedSmem.offset0,0x4
